//
// Generated by NVIDIA NVVM Compiler
//
// Compiler Build ID: CL-36424714
// Cuda compilation tools, release 13.0, V13.0.88
// Based on NVVM 20.0.0
//

.version 9.0
.target sm_100
.address_size 64

	// .globl	_Z24subset_assignment_kernelPfS_iii

.visible .entry _Z24subset_assignment_kernelPfS_iii(
	.param .u64 .ptr .align 1 _Z24subset_assignment_kernelPfS_iii_param_0,
	.param .u64 .ptr .align 1 _Z24subset_assignment_kernelPfS_iii_param_1,
	.param .u32 _Z24subset_assignment_kernelPfS_iii_param_2,
	.param .u32 _Z24subset_assignment_kernelPfS_iii_param_3,
	.param .u32 _Z24subset_assignment_kernelPfS_iii_param_4
)
{
	.reg .pred 	%p<2>;
	.reg .b32 	%r<8>;
	.reg .b32 	%f<2>;
	.reg .b64 	%rd<9>;

	ld.param.u64 	%rd1, [_Z24subset_assignment_kernelPfS_iii_param_0];
	ld.param.u64 	%rd2, [_Z24subset_assignment_kernelPfS_iii_param_1];
	ld.param.u32 	%r2, [_Z24subset_assignment_kernelPfS_iii_param_2];
	ld.param.u32 	%r3, [_Z24subset_assignment_kernelPfS_iii_param_4];
	mov.u32 	%r4, %tid.x;
	mov.u32 	%r5, %ctaid.x;
	mov.u32 	%r6, %ntid.x;
	mad.lo.s32 	%r1, %r5, %r6, %r4;
	setp.ge.s32 	%p1, %r1, %r3;
	@%p1 bra 	$L__BB0_2;
	cvta.to.global.u64 	%rd3, %rd2;
	cvta.to.global.u64 	%rd4, %rd1;
	mad.lo.s32 	%r7, %r3, %r2, %r1;
	mul.wide.s32 	%rd5, %r1, 4;
	add.s64 	%rd6, %rd3, %rd5;
	ld.global.f32 	%f1, [%rd6];
	mul.wide.s32 	%rd7, %r7, 4;
	add.s64 	%rd8, %rd4, %rd7;
	st.global.f32 	[%rd8], %f1;
$L__BB0_2:
	ret;

}


// ===== COMPILED SASS (sm_100) =====

	.target	sm_100

	.elftype	@"ET_EXEC"


//--------------------- .note.nv.tkinfo           --------------------------
	.section	.note.nv.tkinfo,"",@"SHT_NOTE"
	.sectionflags	@"SHF_NOTE_NV_TKINFO"
	.tkinfo
        /*0018*/ 	.word	0x00000002
        /*0030*/ 	.string	""
        /*0030*/ 	.string	"ptxas"
        /*0030*/ 	.string	"Cuda compilation tools, release 13.0, V13.0.88"
        /*0030*/ 	.string	"Build cuda_13.0.r13.0/compiler.36424714_0"
        /*0030*/ 	.string	"-arch sm_100 -m 64 "



//--------------------- .note.nv.cuinfo           --------------------------
	.section	.note.nv.cuinfo,"",@"SHT_NOTE"
	.sectionflags	@"SHF_NOTE_NV_CUINFO"
        /*0018*/ 	.short	0x0002
        /*001a*/ 	.short	0x0064
        /*001c*/ 	.short	0x0082
	.zero		2


//--------------------- .nv.info                  --------------------------
	.section	.nv.info,"",@"SHT_CUDA_INFO"
	.align	4


	//----- nvinfo : EIATTR_REGCOUNT
	.align		4
        /*0000*/ 	.byte	0x04, 0x2f
        /*0002*/ 	.short	(.L_1 - .L_0)
	.align		4
.L_0:
        /*0004*/ 	.word	index@(_Z24subset_assignment_kernelPfS_iii)
        /*0008*/ 	.word	0x0000000a


	//----- nvinfo : EIATTR_FRAME_SIZE
	.align		4
.L_1:
        /*000c*/ 	.byte	0x04, 0x11
        /*000e*/ 	.short	(.L_3 - .L_2)
	.align		4
.L_2:
        /*0010*/ 	.word	index@(_Z24subset_assignment_kernelPfS_iii)
        /*0014*/ 	.word	0x00000000


	//----- nvinfo : EIATTR_MIN_STACK_SIZE
	.align		4
.L_3:
        /*0018*/ 	.byte	0x04, 0x12
        /*001a*/ 	.short	(.L_5 - .L_4)
	.align		4
.L_4:
        /*001c*/ 	.word	index@(_Z24subset_assignment_kernelPfS_iii)
        /*0020*/ 	.word	0x00000000
.L_5:


//--------------------- .nv.compat                --------------------------
	.section	.nv.compat,"",@"SHT_CUDA_COMPAT_INFO"
	.align	4
        /*0000*/ 	.byte	0x02, 0x09, 0x00, 0x00, 0x02, 0x02, 0x01, 0x00, 0x02, 0x05, 0x05, 0x00, 0x03, 0x07, 0x01, 0x01
        /*0010*/ 	.byte	0x02, 0x03, 0x00, 0x00, 0x02, 0x06, 0x01, 0x00, 0x04, 0x0b, 0x08, 0x00, 0x09, 0x00, 0x00, 0x00
        /*0020*/ 	.byte	0x00, 0x00, 0x00, 0x00


//--------------------- .nv.info._Z24subset_assignment_kernelPfS_iii --------------------------
	.section	.nv.info._Z24subset_assignment_kernelPfS_iii,"",@"SHT_CUDA_INFO"
	.sectionflags	@""
	.align	4


	//----- nvinfo : EIATTR_CUDA_API_VERSION
	.align		4
        /*0000*/ 	.byte	0x04, 0x37
        /*0002*/ 	.short	(.L_7 - .L_6)
.L_6:
        /*0004*/ 	.word	0x00000082


	//----- nvinfo : EIATTR_KPARAM_INFO
	.align		4
.L_7:
        /*0008*/ 	.byte	0x04, 0x17
        /*000a*/ 	.short	(.L_9 - .L_8)
.L_8:
        /*000c*/ 	.word	0x00000000
        /*0010*/ 	.short	0x0004
        /*0012*/ 	.short	0x0018
        /*0014*/ 	.byte	0x00, 0xf0, 0x11, 0x00


	//----- nvinfo : EIATTR_KPARAM_INFO
	.align		4
.L_9:
        /*0018*/ 	.byte	0x04, 0x17
        /*001a*/ 	.short	(.L_11 - .L_10)
.L_10:
        /*001c*/ 	.word	0x00000000
        /*0020*/ 	.short	0x0003
        /*0022*/ 	.short	0x0014
        /*0024*/ 	.byte	0x00, 0xf0, 0x11, 0x00


	//----- nvinfo : EIATTR_KPARAM_INFO
	.align		4
.L_11:
        /*0028*/ 	.byte	0x04, 0x17
        /*002a*/ 	.short	(.L_13 - .L_12)
.L_12:
        /*002c*/ 	.word	0x00000000
        /*0030*/ 	.short	0x0002
        /*0032*/ 	.short	0x0010
        /*0034*/ 	.byte	0x00, 0xf0, 0x11, 0x00


	//----- nvinfo : EIATTR_KPARAM_INFO
	.align		4
.L_13:
        /*0038*/ 	.byte	0x04, 0x17
        /*003a*/ 	.short	(.L_15 - .L_14)
.L_14:
        /*003c*/ 	.word	0x00000000
        /*0040*/ 	.short	0x0001
        /*0042*/ 	.short	0x0008
        /*0044*/ 	.byte	0x00, 0xf5, 0x21, 0x00


	//----- nvinfo : EIATTR_KPARAM_INFO
	.align		4
.L_15:
        /*0048*/ 	.byte	0x04, 0x17
        /*004a*/ 	.short	(.L_17 - .L_16)
.L_16:
        /*004c*/ 	.word	0x00000000
        /*0050*/ 	.short	0x0000
        /*0052*/ 	.short	0x0000
        /*0054*/ 	.byte	0x00, 0xf5, 0x21, 0x00


	//----- nvinfo : EIATTR_SPARSE_MMA_MASK
	.align		4
.L_17:
        /*0058*/ 	.byte	0x03, 0x50
        /*005a*/ 	.short	0x0000


	//----- nvinfo : EIATTR_MAXREG_COUNT
	.align		4
        /*005c*/ 	.byte	0x03, 0x1b
        /*005e*/ 	.short	0x00ff


	//----- nvinfo : EIATTR_MERCURY_ISA_VERSION
	.align		4
        /*0060*/ 	.byte	0x03, 0x5f
        /*0062*/ 	.short	0x0101


	//----- nvinfo : EIATTR_VRC_CTA_INIT_COUNT
	.align		4
        /*0064*/ 	.byte	0x02, 0x4a
	.zero		1
	.zero		1


	//----- nvinfo : EIATTR_EXIT_INSTR_OFFSETS
	.align		4
        /*0068*/ 	.byte	0x04, 0x1c
        /*006a*/ 	.short	(.L_19 - .L_18)


	//   ....[0]....
.L_18:
        /*006c*/ 	.word	0x00000070


	//   ....[1]....
        /*0070*/ 	.word	0x00000110


	//----- nvinfo : EIATTR_CBANK_PARAM_SIZE
	.align		4
.L_19:
        /*0074*/ 	.byte	0x03, 0x19
        /*0076*/ 	.short	0x001c


	//----- nvinfo : EIATTR_PARAM_CBANK
	.align		4
        /*0078*/ 	.byte	0x04, 0x0a
        /*007a*/ 	.short	(.L_21 - .L_20)
	.align		4
.L_20:
        /*007c*/ 	.word	index@(.nv.constant0._Z24subset_assignment_kernelPfS_iii)
        /*0080*/ 	.short	0x0380
        /*0082*/ 	.short	0x001c


	//----- nvinfo : EIATTR_SW_WAR
	.align		4
.L_21:
        /*0084*/ 	.byte	0x04, 0x36
        /*0086*/ 	.short	(.L_23 - .L_22)
.L_22:
        /*0088*/ 	.word	0x00000008
.L_23:


//--------------------- .nv.callgraph             --------------------------
	.section	.nv.callgraph,"",@"SHT_CUDA_CALLGRAPH"
	.align	4
	.sectionentsize	8
	.align		4
        /*0000*/ 	.word	0x00000000
	.align		4
        /*0004*/ 	.word	0xffffffff
	.align		4
        /*0008*/ 	.word	0x00000000
	.align		4
        /*000c*/ 	.word	0xfffffffe
	.align		4
        /*0010*/ 	.word	0x00000000
	.align		4
        /*0014*/ 	.word	0xfffffffd
	.align		4
        /*0018*/ 	.word	0x00000000
	.align		4
        /*001c*/ 	.word	0xfffffffc


//--------------------- .text._Z24subset_assignment_kernelPfS_iii --------------------------
	.section	.text._Z24subset_assignment_kernelPfS_iii,"ax",@progbits
	.align	128
        .global         _Z24subset_assignment_kernelPfS_iii
        .type           _Z24subset_assignment_kernelPfS_iii,@function
        .size           _Z24subset_assignment_kernelPfS_iii,(.L_x_1 - _Z24subset_assignment_kernelPfS_iii)
        .other          _Z24subset_assignment_kernelPfS_iii,@"STO_CUDA_ENTRY STV_DEFAULT"
_Z24subset_assignment_kernelPfS_iii:
.text._Z24subset_assignment_kernelPfS_iii:
[----:B------:R-:W-:Y:S01]  /*0000*/  LDC R1, c[0x0][0x37c] ;  /* 0x0000df00ff017b82 */ /* 0x000fe20000000800 */
[----:B------:R-:W0:Y:S07]  /*0010*/  S2R R7, SR_TID.X ;  /* 0x0000000000077919 */ /* 0x000e2e0000002100 */
[----:B------:R-:W0:Y:S01]  /*0020*/  S2UR UR4, SR_CTAID.X ;  /* 0x00000000000479c3 */ /* 0x000e220000002500 */
[----:B------:R-:W1:Y:S07]  /*0030*/  LDCU UR6, c[0x0][0x398] ;  /* 0x00007300ff0677ac */ /* 0x000e6e0008000800 */
[----:B------:R-:W0:Y:S02]  /*0040*/  LDC R0, c[0x0][0x360] ;  /* 0x0000d800ff007b82 */ /* 0x000e240000000800 */
[----:B0-----:R-:W-:-:S05]  /*0050*/  IMAD R7, R0, UR4, R7 ;  /* 0x0000000400077c24 */ /* 0x001fca000f8e0207 */
[----:B-1----:R-:W-:-:S13]  /*0060*/  ISETP.GE.AND P0, PT, R7, UR6, PT ;  /* 0x0000000607007c0c */ /* 0x002fda000bf06270 */
[----:B------:R-:W-:Y:S05]  /*0070*/  @P0 EXIT ;  /* 0x000000000000094d */ /* 0x000fea0003800000 */
[----:B------:R-:W0:Y:S01]  /*0080*/  LDC.64 R2, c[0x0][0x388] ;  /* 0x0000e200ff027b82 */ /* 0x000e220000000a00 */
[----:B------:R-:W1:Y:S07]  /*0090*/  LDCU.64 UR4, c[0x0][0x358] ;  /* 0x00006b00ff0477ac */ /* 0x000e6e0008000a00 */
[----:B------:R-:W2:Y:S08]  /*00a0*/  LDC R0, c[0x0][0x390] ;  /* 0x0000e400ff007b82 */ /* 0x000eb00000000800 */
[----:B------:R-:W3:Y:S01]  /*00b0*/  LDC.64 R4, c[0x0][0x380] ;  /* 0x0000e000ff047b82 */ /* 0x000ee20000000a00 */
[----:B0-----:R-:W-:-:S06]  /*00c0*/  IMAD.WIDE R2, R7, 0x4, R2 ;  /* 0x0000000407027825 */ /* 0x001fcc00078e0202 */
[----:B-1----:R-:W4:Y:S01]  /*00d0*/  LDG.E R3, desc[UR4][R2.64] ;  /* 0x0000000402037981 */ /* 0x002f22000c1e1900 */
[----:B--2---:R-:W-:-:S04]  /*00e0*/  IMAD R7, R0, UR6, R7 ;  /* 0x0000000600077c24 */ /* 0x004fc8000f8e0207 */
[----:B---3--:R-:W-:-:S05]  /*00f0*/  IMAD.WIDE R4, R7, 0x4, R4 ;  /* 0x0000000407047825 */ /* 0x008fca00078e0204 */
[----:B----4-:R-:W-:Y:S01]  /*0100*/  STG.E desc[UR4][R4.64], R3 ;  /* 0x0000000304007986 */ /* 0x010fe2000c101904 */
[----:B------:R-:W-:Y:S05]  /*0110*/  EXIT ;  /* 0x000000000000794d */ /* 0x000fea0003800000 */
.L_x_0:
[----:B------:R-:W-:-:S00]  /*0120*/  BRA `(.L_x_0) ;  /* 0xfffffffc00fc7947 */ /* 0x000fc0000383ffff */
[----:B------:R-:W-:-:S00]  /*0130*/  NOP ;  /* 0x0000000000007918 */ /* 0x000fc00000000000 */
        /* <DEDUP_REMOVED lines=12> */
.L_x_1:


//--------------------- .nv.shared.reserved.0     --------------------------
	.section	.nv.shared.reserved.0,"aw",@nobits
	.weak		__nv_reservedSMEM_offset_0_alias
	.size		__nv_reservedSMEM_offset_0_alias, 0, 64
	.other		__nv_reservedSMEM_offset_0_alias,@"STO_CUDA_RESERVED_SHARED STV_DEFAULT"
__nv_reservedSMEM_offset_0_alias:
	.zero		0
	.zero		64


//--------------------- .nv.constant0._Z24subset_assignment_kernelPfS_iii --------------------------
	.section	.nv.constant0._Z24subset_assignment_kernelPfS_iii,"a",@progbits
	.sectionflags	@""
	.align	4
.nv.constant0._Z24subset_assignment_kernelPfS_iii:
	.zero		924


//--------------------- SYMBOLS --------------------------

	.type		.nv.reservedSmem.offset0,@object
	.size		.nv.reservedSmem.offset0,0x4
